	.headerflags	@"EF_CUDA_TEXMODE_UNIFIED EF_CUDA_64BIT_ADDRESS EF_CUDA_ACCELERATORS EF_CUDA_SM90 EF_CUDA_VIRTUAL_SM(EF_CUDA_SM90)"
	.elftype	@"ET_EXEC"


//--------------------- .nv.info                  --------------------------
	.section	.nv.info,"",@"SHT_CUDA_INFO"
	.align	4


	//----- nvinfo : EIATTR_REGCOUNT
	.align		4
        /*0000*/ 	.byte	0x04, 0x2f
        /*0002*/ 	.short	(.L_1 - .L_0)
	.align		4
.L_0:
        /*0004*/ 	.word	index@(triton_poi_fused_cat_20)
        /*0008*/ 	.word	0x00000014


	//----- nvinfo : EIATTR_MIN_STACK_SIZE
	.align		4
.L_1:
        /*000c*/ 	.byte	0x04, 0x12
        /*000e*/ 	.short	(.L_3 - .L_2)
	.align		4
.L_2:
        /*0010*/ 	.word	index@(triton_poi_fused_cat_20)
        /*0014*/ 	.word	0x00000000


	//----- nvinfo : EIATTR_FRAME_SIZE
	.align		4
.L_3:
        /*0018*/ 	.byte	0x04, 0x11
        /*001a*/ 	.short	(.L_5 - .L_4)
	.align		4
.L_4:
        /*001c*/ 	.word	index@(triton_poi_fused_cat_20)
        /*0020*/ 	.word	0x00000000


	//----- nvinfo : EIATTR_MIN_STACK_SIZE
	.align		4
.L_5:
        /*0024*/ 	.byte	0x04, 0x12
        /*0026*/ 	.short	(.L_7 - .L_6)
	.align		4
.L_6:
        /*0028*/ 	.word	index@(triton_poi_fused_cat_20)
        /*002c*/ 	.word	0x00000000
.L_7:


//--------------------- .nv.info.triton_poi_fused_cat_20 --------------------------
	.section	.nv.info.triton_poi_fused_cat_20,"",@"SHT_CUDA_INFO"
	.sectionflags	@""
	.align	4


	//----- nvinfo : EIATTR_CUDA_API_VERSION
	.align		4
        /*0000*/ 	.byte	0x04, 0x37
        /*0002*/ 	.short	(.L_9 - .L_8)
.L_8:
        /*0004*/ 	.word	0x0000007c


	//----- nvinfo : EIATTR_KPARAM_INFO
	.align		4
.L_9:
        /*0008*/ 	.byte	0x04, 0x17
        /*000a*/ 	.short	(.L_11 - .L_10)
.L_10:
        /*000c*/ 	.word	0x00000000
        /*0010*/ 	.short	0x0004
        /*0012*/ 	.short	0x0020
        /*0014*/ 	.byte	0x00, 0xf0, 0x11, 0x00


	//----- nvinfo : EIATTR_KPARAM_INFO
	.align		4
.L_11:
        /*0018*/ 	.byte	0x04, 0x17
        /*001a*/ 	.short	(.L_13 - .L_12)
.L_12:
        /*001c*/ 	.word	0x00000000
        /*0020*/ 	.short	0x0003
        /*0022*/ 	.short	0x0018
        /*0024*/ 	.byte	0x00, 0xf4, 0x21, 0x00


	//----- nvinfo : EIATTR_KPARAM_INFO
	.align		4
.L_13:
        /*0028*/ 	.byte	0x04, 0x17
        /*002a*/ 	.short	(.L_15 - .L_14)
.L_14:
        /*002c*/ 	.word	0x00000000
        /*0030*/ 	.short	0x0002
        /*0032*/ 	.short	0x0010
        /*0034*/ 	.byte	0x00, 0xf4, 0x21, 0x00


	//----- nvinfo : EIATTR_KPARAM_INFO
	.align		4
.L_15:
        /*0038*/ 	.byte	0x04, 0x17
        /*003a*/ 	.short	(.L_17 - .L_16)
.L_16:
        /*003c*/ 	.word	0x00000000
        /*0040*/ 	.short	0x0001
        /*0042*/ 	.short	0x0008
        /*0044*/ 	.byte	0x00, 0xf4, 0x21, 0x00


	//----- nvinfo : EIATTR_KPARAM_INFO
	.align		4
.L_17:
        /*0048*/ 	.byte	0x04, 0x17
        /*004a*/ 	.short	(.L_19 - .L_18)
.L_18:
        /*004c*/ 	.word	0x00000000
        /*0050*/ 	.short	0x0000
        /*0052*/ 	.short	0x0000
        /*0054*/ 	.byte	0x00, 0xf4, 0x21, 0x00


	//----- nvinfo : EIATTR_SPARSE_MMA_MASK
	.align		4
.L_19:
        /*0058*/ 	.byte	0x03, 0x50
        /*005a*/ 	.short	0x0000


	//----- nvinfo : EIATTR_MAXREG_COUNT
	.align		4
        /*005c*/ 	.byte	0x03, 0x1b
        /*005e*/ 	.short	0x00ff


	//----- nvinfo : EIATTR_EXIT_INSTR_OFFSETS
	.align		4
        /*0060*/ 	.byte	0x04, 0x1c
        /*0062*/ 	.short	(.L_21 - .L_20)


	//   ....[0]....
.L_20:
        /*0064*/ 	.word	0x00000350


	//----- nvinfo : EIATTR_REQNTID
	.align		4
.L_21:
        /*0068*/ 	.byte	0x04, 0x10
        /*006a*/ 	.short	(.L_23 - .L_22)
.L_22:
        /*006c*/ 	.word	0x00000100
        /*0070*/ 	.word	0x00000001
        /*0074*/ 	.word	0x00000001


	//----- nvinfo : EIATTR_CBANK_PARAM_SIZE
	.align		4
.L_23:
        /*0078*/ 	.byte	0x03, 0x19
        /*007a*/ 	.short	0x0024


	//----- nvinfo : EIATTR_PARAM_CBANK
	.align		4
        /*007c*/ 	.byte	0x04, 0x0a
        /*007e*/ 	.short	(.L_25 - .L_24)
	.align		4
.L_24:
        /*0080*/ 	.word	index@(.nv.constant0.triton_poi_fused_cat_20)
        /*0084*/ 	.short	0x0210
        /*0086*/ 	.short	0x0024


	//----- nvinfo : EIATTR_SW_WAR
	.align		4
.L_25:
        /*0088*/ 	.byte	0x04, 0x36
        /*008a*/ 	.short	(.L_27 - .L_26)
.L_26:
        /*008c*/ 	.word	0x00000008
.L_27:


//--------------------- .nv.callgraph             --------------------------
	.section	.nv.callgraph,"",@"SHT_CUDA_CALLGRAPH"
	.align	4
	.sectionentsize	8
	.align		4
        /*0000*/ 	.word	0x00000000
	.align		4
        /*0004*/ 	.word	0xffffffff
	.align		4
        /*0008*/ 	.word	0x00000000
	.align		4
        /*000c*/ 	.word	0xfffffffe
	.align		4
        /*0010*/ 	.word	0x00000000
	.align		4
        /*0014*/ 	.word	0xfffffffd
	.align		4
        /*0018*/ 	.word	0x00000000
	.align		4
        /*001c*/ 	.word	0xfffffffc


//--------------------- .text.triton_poi_fused_cat_20 --------------------------
	.section	.text.triton_poi_fused_cat_20,"ax",@progbits
	.align	128
        .global         triton_poi_fused_cat_20
        .type           triton_poi_fused_cat_20,@function
        .size           triton_poi_fused_cat_20,(.L_x_1 - triton_poi_fused_cat_20)
        .other          triton_poi_fused_cat_20,@"STO_CUDA_ENTRY STV_DEFAULT"
triton_poi_fused_cat_20:
.text.triton_poi_fused_cat_20:
[----:B------:R-:W-:Y:S01]  /*0000*/  LDC R1, c[0x0][0x28] ;  /* 0x00000a00ff017b82 */ /* 0x000fe20000000800 */
[----:B------:R-:W1:Y:S07]  /*0010*/  S2R R0, SR_TID.X ;  /* 0x0000000000007919 */ /* 0x000e6e0000002100 */
[----:B------:R-:W2:Y:S01]  /*0020*/  LDC.64 R4, c[0x0][0x210] ;  /* 0x00008400ff047b82 */ /* 0x000ea20000000a00 */
[----:B------:R-:W-:Y:S01]  /*0030*/  ULDC.64 UR6, c[0x0][0x220] ;  /* 0x0000880000067ab9 */ /* 0x000fe20000000a00 */
[----:B------:R-:W-:Y:S01]  /*0040*/  ULDC.64 UR4, c[0x0][0x208] ;  /* 0x0000820000047ab9 */ /* 0x000fe20000000a00 */
[----:B------:R-:W3:Y:S01]  /*0050*/  S2R R3, SR_CTAID.X ;  /* 0x0000000000037919 */ /* 0x000ee20000002500 */
[----:B-1----:R-:W-:-:S05]  /*0060*/  IMAD.SHL.U32 R0, R0, 0x2, RZ ;  /* 0x0000000200007824 */ /* 0x002fca00078e00ff */
[----:B------:R-:W-:-:S05]  /*0070*/  LOP3.LUT R0, R0, 0x1fe, RZ, 0xc0, !PT ;  /* 0x000001fe00007812 */ /* 0x000fca00078ec0ff */
[----:B---3--:R-:W-:Y:S02]  /*0080*/  IMAD R0, R3, 0x200, R0 ;  /* 0x0000020003007824 */ /* 0x008fe400078e0200 */
[----:B------:R-:W1:Y:S03]  /*0090*/  LDC.64 R2, c[0x0][0x218] ;  /* 0x00008600ff027b82 */ /* 0x000e660000000a00 */
[----:B------:R-:W-:-:S04]  /*00a0*/  SHF.R.S32.HI R7, RZ, 0x1f, R0 ;  /* 0x0000001fff077819 */ /* 0x000fc80000011400 */
[CC--:B------:R-:W-:Y:S02]  /*00b0*/  LEA.HI R6, R7.reuse, R0.reuse, RZ, 0x8 ;  /* 0x0000000007067211 */ /* 0x0c0fe400078f40ff */
[----:B------:R-:W-:Y:S02]  /*00c0*/  LEA.HI R10, R7, R0, RZ, 0x11 ;  /* 0x00000000070a7211 */ /* 0x000fe400078f88ff */
[----:B------:R-:W-:Y:S02]  /*00d0*/  SHF.R.S32.HI R8, RZ, 0x8, R6 ;  /* 0x00000008ff087819 */ /* 0x000fe40000011406 */
[----:B------:R-:W-:Y:S02]  /*00e0*/  SHF.R.S32.HI R12, RZ, 0x11, R10 ;  /* 0x00000011ff0c7819 */ /* 0x000fe4000001140a */
[----:B------:R-:W-:Y:S02]  /*00f0*/  LEA.HI R7, R8, R8, RZ, 0x9 ;  /* 0x0000000808077211 */ /* 0x000fe400078f48ff */
[----:B------:R-:W-:Y:S01]  /*0100*/  LOP3.LUT R9, R6, 0xffffff00, RZ, 0xc0, !PT ;  /* 0xffffff0006097812 */ /* 0x000fe200078ec0ff */
[----:B------:R-:W-:Y:S01]  /*0110*/  IMAD.U32 R6, R12, 0x10000, RZ ;  /* 0x000100000c067824 */ /* 0x000fe200078e00ff */
[----:B------:R-:W-:-:S02]  /*0120*/  LOP3.LUT R7, R7, 0xfffffe00, RZ, 0xc0, !PT ;  /* 0xfffffe0007077812 */ /* 0x000fc400078ec0ff */
[----:B------:R-:W-:Y:S01]  /*0130*/  LOP3.LUT R11, R10, 0xfffe0000, RZ, 0xc0, !PT ;  /* 0xfffe00000a0b7812 */ /* 0x000fe200078ec0ff */
[----:B------:R-:W-:Y:S01]  /*0140*/  IMAD.IADD R9, R0, 0x1, -R9 ;  /* 0x0000000100097824 */ /* 0x000fe200078e0a09 */
[----:B------:R-:W-:Y:S01]  /*0150*/  SHF.R.S32.HI R13, RZ, 0x1f, R6 ;  /* 0x0000001fff0d7819 */ /* 0x000fe20000011406 */
[----:B------:R-:W-:Y:S01]  /*0160*/  IMAD.IADD R7, R8, 0x1, -R7 ;  /* 0x0000000108077824 */ /* 0x000fe200078e0a07 */
[----:B------:R-:W-:Y:S02]  /*0170*/  IADD3 R11, R6, R0, -R11 ;  /* 0x00000000060b7210 */ /* 0x000fe40007ffe80b */
[----:B------:R-:W-:Y:S01]  /*0180*/  SHF.R.S32.HI R10, RZ, 0x1f, R9 ;  /* 0x0000001fff0a7819 */ /* 0x000fe20000011409 */
[C---:B------:R-:W-:Y:S01]  /*0190*/  IMAD.SHL.U32 R8, R7.reuse, 0x100, RZ ;  /* 0x0000010007087824 */ /* 0x040fe200078e00ff */
[----:B------:R-:W-:Y:S01]  /*01a0*/  ISETP.GE.AND P1, PT, R7, 0x100, PT ;  /* 0x000001000700780c */ /* 0x000fe20003f26270 */
[----:B--2---:R-:W-:Y:S01]  /*01b0*/  IMAD.WIDE R4, R11, 0x4, R4 ;  /* 0x000000040b047825 */ /* 0x004fe200078e0204 */
[----:B------:R-:W-:-:S02]  /*01c0*/  ISETP.GT.AND P0, PT, R7, 0xff, PT ;  /* 0x000000ff0700780c */ /* 0x000fc40003f04270 */
[----:B------:R-:W-:Y:S01]  /*01d0*/  IADD3 R14, P2, P3, R8, R9, R6 ;  /* 0x00000009080e7210 */ /* 0x000fe20007b5e006 */
[----:B------:R-:W-:Y:S01]  /*01e0*/  IMAD R9, R12, 0x100, R9 ;  /* 0x000001000c097824 */ /* 0x000fe200078e0209 */
[----:B------:R-:W-:-:S03]  /*01f0*/  SHF.R.S32.HI R8, RZ, 0x1f, R8 ;  /* 0x0000001fff087819 */ /* 0x000fc60000011408 */
[----:B-1----:R-:W-:Y:S01]  /*0200*/  IMAD.WIDE R2, R9, 0x4, R2 ;  /* 0x0000000409027825 */ /* 0x002fe200078e0202 */
[----:B------:R-:W-:Y:S02]  /*0210*/  IADD3.X R7, R8, R10, R13, P2, P3 ;  /* 0x0000000a08077210 */ /* 0x000fe400017e640d */
[----:B------:R-:W-:Y:S02]  /*0220*/  CS2R R10, SRZ ;  /* 0x00000000000a7805 */ /* 0x000fe4000001ff00 */
[----:B------:R-:W-:Y:S02]  /*0230*/  CS2R R12, SRZ ;  /* 0x00000000000c7805 */ /* 0x000fe4000001ff00 */
[C---:B------:R-:W-:Y:S01]  /*0240*/  LEA R6, P2, R14.reuse, UR6, 0x2 ;  /* 0x000000060e067c11 */ /* 0x040fe2000f8410ff */
[----:B------:R-:W1:Y:S01]  /*0250*/  LDC.64 R8, c[0x0][0x228] ;  /* 0x00008a00ff087b82 */ /* 0x000e620000000a00 */
[----:B------:R-:W2:Y:S02]  /*0260*/  @!P1 LDG.E.64 R10, desc[UR4][R4.64] ;  /* 0x00000004040a9981 */ /* 0x000ea4000c1e1b00 */
[----:B------:R-:W-:-:S02]  /*0270*/  LEA.HI.X R7, R14, UR7, R7, 0x2, P2 ;  /* 0x000000070e077c11 */ /* 0x000fc400090f1407 */
[----:B------:R-:W-:Y:S01]  /*0280*/  CS2R R14, SRZ ;  /* 0x00000000000e7805 */ /* 0x000fe2000001ff00 */
[----:B------:R1:W3:Y:S05]  /*0290*/  @!P1 LDG.E.EL.64 R12, desc[UR4][R2.64] ;  /* 0x00000004020c9981 */ /* 0x0002ea000c2e1b00 */
[----:B------:R-:W4:Y:S01]  /*02a0*/  @P0 LDG.E.64 R14, desc[UR4][R6.64+-0x40000] ;  /* 0xfc000004060e0981 */ /* 0x000f22000c1e1b00 */
[----:B-1----:R-:W-:Y:S01]  /*02b0*/  IMAD.WIDE R2, R0, 0x4, R8 ;  /* 0x0000000400027825 */ /* 0x002fe200078e0208 */
[----:B--2---:R-:W-:Y:S02]  /*02c0*/  SEL R17, R10, RZ, !P1 ;  /* 0x000000ff0a117207 */ /* 0x004fe40004800000 */
[----:B------:R-:W-:-:S02]  /*02d0*/  SEL R10, R11, RZ, !P1 ;  /* 0x000000ff0b0a7207 */ /* 0x000fc40004800000 */
[----:B---3--:R-:W-:Y:S02]  /*02e0*/  SEL R12, R12, RZ, !P1 ;  /* 0x000000ff0c0c7207 */ /* 0x008fe40004800000 */
[----:B------:R-:W-:-:S03]  /*02f0*/  SEL R13, R13, RZ, !P1 ;  /* 0x000000ff0d0d7207 */ /* 0x000fc60004800000 */
[----:B------:R-:W-:Y:S01]  /*0300*/  FMUL R12, R17, R12 ;  /* 0x0000000c110c7220 */ /* 0x000fe20000400000 */
[----:B----4-:R-:W-:Y:S01]  /*0310*/  @P1 SEL R12, R14, RZ, P0 ;  /* 0x000000ff0e0c1207 */ /* 0x010fe20000000000 */
[----:B------:R-:W-:Y:S01]  /*0320*/  FMUL R13, R10, R13 ;  /* 0x0000000d0a0d7220 */ /* 0x000fe20000400000 */
[----:B------:R-:W-:-:S05]  /*0330*/  @P1 SEL R13, R15, RZ, P0 ;  /* 0x000000ff0f0d1207 */ /* 0x000fca0000000000 */
[----:B------:R-:W-:Y:S01]  /*0340*/  STG.E.64 desc[UR4][R2.64], R12 ;  /* 0x0000000c02007986 */ /* 0x000fe2000c101b04 */
[----:B------:R-:W-:Y:S05]  /*0350*/  EXIT ;  /* 0x000000000000794d */ /* 0x000fea0003800000 */
.L_x_0:
[----:B------:R-:W-:-:S00]  /*0360*/  BRA `(.L_x_0) ;  /* 0xfffffffc00fc7947 */ /* 0x000fc0000383ffff */
[----:B------:R-:W-:-:S00]  /*0370*/  NOP ;  /* 0x0000000000007918 */ /* 0x000fc00000000000 */
        /* <DEDUP_REMOVED lines=8> */
.L_x_1:


//--------------------- .nv.constant0.triton_poi_fused_cat_20 --------------------------
	.section	.nv.constant0.triton_poi_fused_cat_20,"a",@progbits
	.sectionflags	@""
	.align	4
.nv.constant0.triton_poi_fused_cat_20:
	.zero		564
